//
// Generated by NVIDIA NVVM Compiler
//
// Compiler Build ID: CL-36424714
// Cuda compilation tools, release 13.0, V13.0.88
// Based on NVVM 20.0.0
//

.version 9.0
.target sm_100
.address_size 64

	// .globl	_Z11Matrix_MultPiS_S_iii

.visible .entry _Z11Matrix_MultPiS_S_iii(
	.param .u64 .ptr .align 1 _Z11Matrix_MultPiS_S_iii_param_0,
	.param .u64 .ptr .align 1 _Z11Matrix_MultPiS_S_iii_param_1,
	.param .u64 .ptr .align 1 _Z11Matrix_MultPiS_S_iii_param_2,
	.param .u32 _Z11Matrix_MultPiS_S_iii_param_3,
	.param .u32 _Z11Matrix_MultPiS_S_iii_param_4,
	.param .u32 _Z11Matrix_MultPiS_S_iii_param_5
)
{
	.reg .pred 	%p<13>;
	.reg .b32 	%r<112>;
	.reg .b64 	%rd<40>;

	ld.param.u64 	%rd5, [_Z11Matrix_MultPiS_S_iii_param_0];
	ld.param.u64 	%rd6, [_Z11Matrix_MultPiS_S_iii_param_1];
	ld.param.u64 	%rd4, [_Z11Matrix_MultPiS_S_iii_param_2];
	ld.param.u32 	%r34, [_Z11Matrix_MultPiS_S_iii_param_3];
	ld.param.u32 	%r32, [_Z11Matrix_MultPiS_S_iii_param_4];
	ld.param.u32 	%r35, [_Z11Matrix_MultPiS_S_iii_param_5];
	cvta.to.global.u64 	%rd1, %rd6;
	cvta.to.global.u64 	%rd2, %rd5;
	mov.u32 	%r36, %ctaid.x;
	mov.u32 	%r37, %ntid.x;
	mov.u32 	%r38, %tid.x;
	mad.lo.s32 	%r1, %r36, %r37, %r38;
	mov.u32 	%r39, %ctaid.y;
	mov.u32 	%r40, %ntid.y;
	mov.u32 	%r41, %tid.y;
	mad.lo.s32 	%r42, %r39, %r40, %r41;
	setp.ge.s32 	%p1, %r1, %r34;
	setp.ge.s32 	%p2, %r42, %r35;
	or.pred  	%p3, %p1, %p2;
	@%p3 bra 	$L__BB0_14;
	setp.lt.s32 	%p4, %r32, 1;
	mov.b32 	%r111, 0;
	@%p4 bra 	$L__BB0_13;
	mul.lo.s32 	%r3, %r32, %r1;
	and.b32  	%r4, %r32, 7;
	setp.lt.u32 	%p5, %r32, 8;
	mov.b32 	%r106, 0;
	mov.u32 	%r111, %r106;
	@%p5 bra 	$L__BB0_5;
	and.b32  	%r106, %r32, 2147483640;
	neg.s32 	%r100, %r106;
	shl.b32 	%r7, %r35, 3;
	add.s64 	%rd3, %rd2, 16;
	mov.b32 	%r111, 0;
	mul.wide.s32 	%rd11, %r35, 4;
	mov.u32 	%r98, %r3;
	mov.u32 	%r99, %r42;
$L__BB0_4:
	.pragma "nounroll";
	mul.wide.s32 	%rd7, %r98, 4;
	add.s64 	%rd8, %rd3, %rd7;
	ld.global.u32 	%r47, [%rd8+-16];
	mul.wide.s32 	%rd9, %r99, 4;
	add.s64 	%rd10, %rd1, %rd9;
	ld.global.u32 	%r48, [%rd10];
	mad.lo.s32 	%r49, %r48, %r47, %r111;
	ld.global.u32 	%r50, [%rd8+-12];
	add.s64 	%rd12, %rd10, %rd11;
	ld.global.u32 	%r51, [%rd12];
	mad.lo.s32 	%r52, %r51, %r50, %r49;
	ld.global.u32 	%r53, [%rd8+-8];
	add.s64 	%rd13, %rd12, %rd11;
	ld.global.u32 	%r54, [%rd13];
	mad.lo.s32 	%r55, %r54, %r53, %r52;
	ld.global.u32 	%r56, [%rd8+-4];
	add.s64 	%rd14, %rd13, %rd11;
	ld.global.u32 	%r57, [%rd14];
	mad.lo.s32 	%r58, %r57, %r56, %r55;
	ld.global.u32 	%r59, [%rd8];
	add.s64 	%rd15, %rd14, %rd11;
	ld.global.u32 	%r60, [%rd15];
	mad.lo.s32 	%r61, %r60, %r59, %r58;
	ld.global.u32 	%r62, [%rd8+4];
	add.s64 	%rd16, %rd15, %rd11;
	ld.global.u32 	%r63, [%rd16];
	mad.lo.s32 	%r64, %r63, %r62, %r61;
	ld.global.u32 	%r65, [%rd8+8];
	add.s64 	%rd17, %rd16, %rd11;
	ld.global.u32 	%r66, [%rd17];
	mad.lo.s32 	%r67, %r66, %r65, %r64;
	ld.global.u32 	%r68, [%rd8+12];
	add.s64 	%rd18, %rd17, %rd11;
	ld.global.u32 	%r69, [%rd18];
	mad.lo.s32 	%r111, %r69, %r68, %r67;
	add.s32 	%r100, %r100, 8;
	add.s32 	%r99, %r99, %r7;
	add.s32 	%r98, %r98, 8;
	setp.ne.s32 	%p6, %r100, 0;
	@%p6 bra 	$L__BB0_4;
$L__BB0_5:
	setp.eq.s32 	%p7, %r4, 0;
	@%p7 bra 	$L__BB0_13;
	and.b32  	%r19, %r32, 3;
	setp.lt.u32 	%p8, %r4, 4;
	@%p8 bra 	$L__BB0_8;
	add.s32 	%r71, %r106, %r3;
	mul.wide.s32 	%rd19, %r71, 4;
	add.s64 	%rd20, %rd2, %rd19;
	ld.global.u32 	%r72, [%rd20];
	mad.lo.s32 	%r73, %r106, %r35, %r42;
	mul.wide.s32 	%rd21, %r73, 4;
	add.s64 	%rd22, %rd1, %rd21;
	ld.global.u32 	%r74, [%rd22];
	mad.lo.s32 	%r75, %r74, %r72, %r111;
	ld.global.u32 	%r76, [%rd20+4];
	mul.wide.s32 	%rd23, %r35, 4;
	add.s64 	%rd24, %rd22, %rd23;
	ld.global.u32 	%r77, [%rd24];
	mad.lo.s32 	%r78, %r77, %r76, %r75;
	ld.global.u32 	%r79, [%rd20+8];
	add.s64 	%rd25, %rd24, %rd23;
	ld.global.u32 	%r80, [%rd25];
	mad.lo.s32 	%r81, %r80, %r79, %r78;
	ld.global.u32 	%r82, [%rd20+12];
	add.s64 	%rd26, %rd25, %rd23;
	ld.global.u32 	%r83, [%rd26];
	mad.lo.s32 	%r111, %r83, %r82, %r81;
	add.s32 	%r106, %r106, 4;
$L__BB0_8:
	setp.eq.s32 	%p9, %r19, 0;
	@%p9 bra 	$L__BB0_13;
	setp.eq.s32 	%p10, %r19, 1;
	@%p10 bra 	$L__BB0_11;
	add.s32 	%r85, %r106, %r3;
	mul.wide.s32 	%rd27, %r85, 4;
	add.s64 	%rd28, %rd2, %rd27;
	ld.global.u32 	%r86, [%rd28];
	mad.lo.s32 	%r87, %r106, %r35, %r42;
	mul.wide.s32 	%rd29, %r87, 4;
	add.s64 	%rd30, %rd1, %rd29;
	ld.global.u32 	%r88, [%rd30];
	mad.lo.s32 	%r89, %r88, %r86, %r111;
	ld.global.u32 	%r90, [%rd28+4];
	mul.wide.s32 	%rd31, %r35, 4;
	add.s64 	%rd32, %rd30, %rd31;
	ld.global.u32 	%r91, [%rd32];
	mad.lo.s32 	%r111, %r91, %r90, %r89;
	add.s32 	%r106, %r106, 2;
$L__BB0_11:
	and.b32  	%r92, %r32, 1;
	setp.eq.b32 	%p11, %r92, 1;
	not.pred 	%p12, %p11;
	@%p12 bra 	$L__BB0_13;
	add.s32 	%r93, %r106, %r3;
	mul.wide.s32 	%rd33, %r93, 4;
	add.s64 	%rd34, %rd2, %rd33;
	ld.global.u32 	%r94, [%rd34];
	mad.lo.s32 	%r95, %r106, %r35, %r42;
	mul.wide.s32 	%rd35, %r95, 4;
	add.s64 	%rd36, %rd1, %rd35;
	ld.global.u32 	%r96, [%rd36];
	mad.lo.s32 	%r111, %r96, %r94, %r111;
$L__BB0_13:
	mad.lo.s32 	%r97, %r35, %r1, %r42;
	cvta.to.global.u64 	%rd37, %rd4;
	mul.wide.s32 	%rd38, %r97, 4;
	add.s64 	%rd39, %rd37, %rd38;
	st.global.u32 	[%rd39], %r111;
$L__BB0_14:
	ret;

}


// ===== COMPILED SASS (sm_100) =====

	.target	sm_100

	.elftype	@"ET_EXEC"


//--------------------- .note.nv.tkinfo           --------------------------
	.section	.note.nv.tkinfo,"",@"SHT_NOTE"
	.sectionflags	@"SHF_NOTE_NV_TKINFO"
	.tkinfo
        /*0018*/ 	.word	0x00000002
        /*0030*/ 	.string	""
        /*0030*/ 	.string	"ptxas"
        /*0030*/ 	.string	"Cuda compilation tools, release 13.0, V13.0.88"
        /*0030*/ 	.string	"Build cuda_13.0.r13.0/compiler.36424714_0"
        /*0030*/ 	.string	"-arch sm_100 -m 64 "



//--------------------- .note.nv.cuinfo           --------------------------
	.section	.note.nv.cuinfo,"",@"SHT_NOTE"
	.sectionflags	@"SHF_NOTE_NV_CUINFO"
        /*0018*/ 	.short	0x0002
        /*001a*/ 	.short	0x0064
        /*001c*/ 	.short	0x0082
	.zero		2


//--------------------- .nv.info                  --------------------------
	.section	.nv.info,"",@"SHT_CUDA_INFO"
	.align	4


	//----- nvinfo : EIATTR_REGCOUNT
	.align		4
        /*0000*/ 	.byte	0x04, 0x2f
        /*0002*/ 	.short	(.L_1 - .L_0)
	.align		4
.L_0:
        /*0004*/ 	.word	index@(_Z11Matrix_MultPiS_S_iii)
        /*0008*/ 	.word	0x00000020


	//----- nvinfo : EIATTR_FRAME_SIZE
	.align		4
.L_1:
        /*000c*/ 	.byte	0x04, 0x11
        /*000e*/ 	.short	(.L_3 - .L_2)
	.align		4
.L_2:
        /*0010*/ 	.word	index@(_Z11Matrix_MultPiS_S_iii)
        /*0014*/ 	.word	0x00000000


	//----- nvinfo : EIATTR_MIN_STACK_SIZE
	.align		4
.L_3:
        /*0018*/ 	.byte	0x04, 0x12
        /*001a*/ 	.short	(.L_5 - .L_4)
	.align		4
.L_4:
        /*001c*/ 	.word	index@(_Z11Matrix_MultPiS_S_iii)
        /*0020*/ 	.word	0x00000000
.L_5:


//--------------------- .nv.compat                --------------------------
	.section	.nv.compat,"",@"SHT_CUDA_COMPAT_INFO"
	.align	4
        /*0000*/ 	.byte	0x02, 0x09, 0x00, 0x00, 0x02, 0x02, 0x01, 0x00, 0x02, 0x05, 0x05, 0x00, 0x03, 0x07, 0x01, 0x01
        /*0010*/ 	.byte	0x02, 0x03, 0x00, 0x00, 0x02, 0x06, 0x01, 0x00, 0x04, 0x0b, 0x08, 0x00, 0x09, 0x00, 0x00, 0x00
        /*0020*/ 	.byte	0x00, 0x00, 0x00, 0x00


//--------------------- .nv.info._Z11Matrix_MultPiS_S_iii --------------------------
	.section	.nv.info._Z11Matrix_MultPiS_S_iii,"",@"SHT_CUDA_INFO"
	.sectionflags	@""
	.align	4


	//----- nvinfo : EIATTR_CUDA_API_VERSION
	.align		4
        /*0000*/ 	.byte	0x04, 0x37
        /*0002*/ 	.short	(.L_7 - .L_6)
.L_6:
        /*0004*/ 	.word	0x00000082


	//----- nvinfo : EIATTR_KPARAM_INFO
	.align		4
.L_7:
        /*0008*/ 	.byte	0x04, 0x17
        /*000a*/ 	.short	(.L_9 - .L_8)
.L_8:
        /*000c*/ 	.word	0x00000000
        /*0010*/ 	.short	0x0005
        /*0012*/ 	.short	0x0020
        /*0014*/ 	.byte	0x00, 0xf0, 0x11, 0x00


	//----- nvinfo : EIATTR_KPARAM_INFO
	.align		4
.L_9:
        /*0018*/ 	.byte	0x04, 0x17
        /*001a*/ 	.short	(.L_11 - .L_10)
.L_10:
        /*001c*/ 	.word	0x00000000
        /*0020*/ 	.short	0x0004
        /*0022*/ 	.short	0x001c
        /*0024*/ 	.byte	0x00, 0xf0, 0x11, 0x00


	//----- nvinfo : EIATTR_KPARAM_INFO
	.align		4
.L_11:
        /*0028*/ 	.byte	0x04, 0x17
        /*002a*/ 	.short	(.L_13 - .L_12)
.L_12:
        /*002c*/ 	.word	0x00000000
        /*0030*/ 	.short	0x0003
        /*0032*/ 	.short	0x0018
        /*0034*/ 	.byte	0x00, 0xf0, 0x11, 0x00


	//----- nvinfo : EIATTR_KPARAM_INFO
	.align		4
.L_13:
        /*0038*/ 	.byte	0x04, 0x17
        /*003a*/ 	.short	(.L_15 - .L_14)
.L_14:
        /*003c*/ 	.word	0x00000000
        /*0040*/ 	.short	0x0002
        /*0042*/ 	.short	0x0010
        /*0044*/ 	.byte	0x00, 0xf5, 0x21, 0x00


	//----- nvinfo : EIATTR_KPARAM_INFO
	.align		4
.L_15:
        /*0048*/ 	.byte	0x04, 0x17
        /*004a*/ 	.short	(.L_17 - .L_16)
.L_16:
        /*004c*/ 	.word	0x00000000
        /*0050*/ 	.short	0x0001
        /*0052*/ 	.short	0x0008
        /*0054*/ 	.byte	0x00, 0xf5, 0x21, 0x00


	//----- nvinfo : EIATTR_KPARAM_INFO
	.align		4
.L_17:
        /*0058*/ 	.byte	0x04, 0x17
        /*005a*/ 	.short	(.L_19 - .L_18)
.L_18:
        /*005c*/ 	.word	0x00000000
        /*0060*/ 	.short	0x0000
        /*0062*/ 	.short	0x0000
        /*0064*/ 	.byte	0x00, 0xf5, 0x21, 0x00


	//----- nvinfo : EIATTR_SPARSE_MMA_MASK
	.align		4
.L_19:
        /*0068*/ 	.byte	0x03, 0x50
        /*006a*/ 	.short	0x0000


	//----- nvinfo : EIATTR_MAXREG_COUNT
	.align		4
        /*006c*/ 	.byte	0x03, 0x1b
        /*006e*/ 	.short	0x00ff


	//----- nvinfo : EIATTR_MERCURY_ISA_VERSION
	.align		4
        /*0070*/ 	.byte	0x03, 0x5f
        /*0072*/ 	.short	0x0101


	//----- nvinfo : EIATTR_VRC_CTA_INIT_COUNT
	.align		4
        /*0074*/ 	.byte	0x02, 0x4a
	.zero		1
	.zero		1


	//----- nvinfo : EIATTR_EXIT_INSTR_OFFSETS
	.align		4
        /*0078*/ 	.byte	0x04, 0x1c
        /*007a*/ 	.short	(.L_21 - .L_20)


	//   ....[0]....
.L_20:
        /*007c*/ 	.word	0x000000d0


	//   ....[1]....
        /*0080*/ 	.word	0x00000850


	//----- nvinfo : EIATTR_CBANK_PARAM_SIZE
	.align		4
.L_21:
        /*0084*/ 	.byte	0x03, 0x19
        /*0086*/ 	.short	0x0024


	//----- nvinfo : EIATTR_PARAM_CBANK
	.align		4
        /*0088*/ 	.byte	0x04, 0x0a
        /*008a*/ 	.short	(.L_23 - .L_22)
	.align		4
.L_22:
        /*008c*/ 	.word	index@(.nv.constant0._Z11Matrix_MultPiS_S_iii)
        /*0090*/ 	.short	0x0380
        /*0092*/ 	.short	0x0024


	//----- nvinfo : EIATTR_SW_WAR
	.align		4
.L_23:
        /*0094*/ 	.byte	0x04, 0x36
        /*0096*/ 	.short	(.L_25 - .L_24)
.L_24:
        /*0098*/ 	.word	0x00000008
.L_25:


//--------------------- .nv.callgraph             --------------------------
	.section	.nv.callgraph,"",@"SHT_CUDA_CALLGRAPH"
	.align	4
	.sectionentsize	8
	.align		4
        /*0000*/ 	.word	0x00000000
	.align		4
        /*0004*/ 	.word	0xffffffff
	.align		4
        /*0008*/ 	.word	0x00000000
	.align		4
        /*000c*/ 	.word	0xfffffffe
	.align		4
        /*0010*/ 	.word	0x00000000
	.align		4
        /*0014*/ 	.word	0xfffffffd
	.align		4
        /*0018*/ 	.word	0x00000000
	.align		4
        /*001c*/ 	.word	0xfffffffc


//--------------------- .text._Z11Matrix_MultPiS_S_iii --------------------------
	.section	.text._Z11Matrix_MultPiS_S_iii,"ax",@progbits
	.align	128
        .global         _Z11Matrix_MultPiS_S_iii
        .type           _Z11Matrix_MultPiS_S_iii,@function
        .size           _Z11Matrix_MultPiS_S_iii,(.L_x_5 - _Z11Matrix_MultPiS_S_iii)
        .other          _Z11Matrix_MultPiS_S_iii,@"STO_CUDA_ENTRY STV_DEFAULT"
_Z11Matrix_MultPiS_S_iii:
.text._Z11Matrix_MultPiS_S_iii:
[----:B------:R-:W-:Y:S01]  /*0000*/  LDC R1, c[0x0][0x37c] ;  /* 0x0000df00ff017b82 */ /* 0x000fe20000000800 */
[----:B------:R-:W0:Y:S07]  /*0010*/  S2R R5, SR_TID.Y ;  /* 0x0000000000057919 */ /* 0x000e2e0000002200 */
[----:B------:R-:W1:Y:S01]  /*0020*/  LDC R14, c[0x0][0x360] ;  /* 0x0000d800ff0e7b82 */ /* 0x000e620000000800 */
[----:B------:R-:W2:Y:S01]  /*0030*/  LDCU UR6, c[0x0][0x398] ;  /* 0x00007300ff0677ac */ /* 0x000ea20008000800 */
[----:B------:R-:W1:Y:S06]  /*0040*/  S2R R3, SR_TID.X ;  /* 0x0000000000037919 */ /* 0x000e6c0000002100 */
[----:B------:R-:W0:Y:S08]  /*0050*/  S2UR UR5, SR_CTAID.Y ;  /* 0x00000000000579c3 */ /* 0x000e300000002600 */
[----:B------:R-:W0:Y:S08]  /*0060*/  LDC R0, c[0x0][0x364] ;  /* 0x0000d900ff007b82 */ /* 0x000e300000000800 */
[----:B------:R-:W1:Y:S08]  /*0070*/  S2UR UR4, SR_CTAID.X ;  /* 0x00000000000479c3 */ /* 0x000e700000002500 */
[----:B------:R-:W3:Y:S01]  /*0080*/  LDC R15, c[0x0][0x3a0] ;  /* 0x0000e800ff0f7b82 */ /* 0x000ee20000000800 */
[----:B0-----:R-:W-:-:S02]  /*0090*/  IMAD R0, R0, UR5, R5 ;  /* 0x0000000500007c24 */ /* 0x001fc4000f8e0205 */
[----:B-1----:R-:W-:-:S03]  /*00a0*/  IMAD R14, R14, UR4, R3 ;  /* 0x000000040e0e7c24 */ /* 0x002fc6000f8e0203 */
[----:B---3--:R-:W-:-:S04]  /*00b0*/  ISETP.GE.AND P0, PT, R0, R15, PT ;  /* 0x0000000f0000720c */ /* 0x008fc80003f06270 */
[----:B--2---:R-:W-:-:S13]  /*00c0*/  ISETP.GE.OR P0, PT, R14, UR6, P0 ;  /* 0x000000060e007c0c */ /* 0x004fda0008706670 */
[----:B------:R-:W-:Y:S05]  /*00d0*/  @P0 EXIT ;  /* 0x000000000000094d */ /* 0x000fea0003800000 */
[----:B------:R-:W0:Y:S01]  /*00e0*/  LDC R17, c[0x0][0x39c] ;  /* 0x0000e700ff117b82 */ /* 0x000e220000000800 */
[----:B------:R-:W1:Y:S01]  /*00f0*/  LDCU.64 UR6, c[0x0][0x358] ;  /* 0x00006b00ff0677ac */ /* 0x000e620008000a00 */
[----:B------:R-:W-:Y:S01]  /*0100*/  HFMA2 R25, -RZ, RZ, 0, 0 ;  /* 0x00000000ff197431 */ /* 0x000fe200000001ff */
[----:B0-----:R-:W-:-:S13]  /*0110*/  ISETP.GE.AND P0, PT, R17, 0x1, PT ;  /* 0x000000011100780c */ /* 0x001fda0003f06270 */
[----:B-1----:R-:W-:Y:S05]  /*0120*/  @!P0 BRA `(.L_x_0) ;  /* 0x0000000400b88947 */ /* 0x002fea0003800000 */
[C---:B------:R-:W-:Y:S01]  /*0130*/  ISETP.GE.U32.AND P1, PT, R17.reuse, 0x8, PT ;  /* 0x000000081100780c */ /* 0x040fe20003f26070 */
[----:B------:R-:W-:Y:S01]  /*0140*/  IMAD R18, R14, R17, RZ ;  /* 0x000000110e127224 */ /* 0x000fe200078e02ff */
[----:B------:R-:W-:Y:S02]  /*0150*/  LOP3.LUT R26, R17, 0x7, RZ, 0xc0, !PT ;  /* 0x00000007111a7812 */ /* 0x000fe400078ec0ff */
[----:B------:R-:W-:Y:S02]  /*0160*/  MOV R19, RZ ;  /* 0x000000ff00137202 */ /* 0x000fe40000000f00 */
[----:B------:R-:W-:Y:S02]  /*0170*/  ISETP.NE.AND P0, PT, R26, RZ, PT ;  /* 0x000000ff1a00720c */ /* 0x000fe40003f05270 */
[----:B------:R-:W-:-:S05]  /*0180*/  MOV R25, RZ ;  /* 0x000000ff00197202 */ /* 0x000fca0000000f00 */
[----:B------:R-:W-:Y:S06]  /*0190*/  @!P1 BRA `(.L_x_1) ;  /* 0x0000000000c49947 */ /* 0x000fec0003800000 */
[----:B------:R-:W0:Y:S01]  /*01a0*/  LDCU.64 UR4, c[0x0][0x380] ;  /* 0x00007000ff0477ac */ /* 0x000e220008000a00 */
[----:B------:R-:W-:Y:S02]  /*01b0*/  LOP3.LUT R19, R17, 0x7ffffff8, RZ, 0xc0, !PT ;  /* 0x7ffffff811137812 */ /* 0x000fe400078ec0ff */
[----:B------:R-:W-:Y:S02]  /*01c0*/  MOV R25, RZ ;  /* 0x000000ff00197202 */ /* 0x000fe40000000f00 */
[----:B------:R-:W-:Y:S02]  /*01d0*/  MOV R16, R18 ;  /* 0x0000001200107202 */ /* 0x000fe40000000f00 */
[----:B------:R-:W-:Y:S02]  /*01e0*/  MOV R22, R0 ;  /* 0x0000000000167202 */ /* 0x000fe40000000f00 */
[----:B------:R-:W-:Y:S01]  /*01f0*/  IADD3 R20, PT, PT, -R19, RZ, RZ ;  /* 0x000000ff13147210 */ /* 0x000fe20007ffe1ff */
[----:B0-----:R-:W-:-:S04]  /*0200*/  UIADD3 UR4, UP0, UPT, UR4, 0x10, URZ ;  /* 0x0000001004047890 */ /* 0x001fc8000ff1e0ff */
[----:B------:R-:W-:-:S12]  /*0210*/  UIADD3.X UR5, UPT, UPT, URZ, UR5, URZ, UP0, !UPT ;  /* 0x00000005ff057290 */ /* 0x000fd800087fe4ff */
.L_x_2:
[----:B------:R-:W0:Y:S01]  /*0220*/  LDC.64 R12, c[0x0][0x388] ;  /* 0x0000e200ff0c7b82 */ /* 0x000e220000000a00 */
[----:B------:R-:W-:Y:S02]  /*0230*/  MOV R2, UR4 ;  /* 0x0000000400027c02 */ /* 0x000fe40008000f00 */
[----:B------:R-:W-:-:S03]  /*0240*/  MOV R3, UR5 ;  /* 0x0000000500037c02 */ /* 0x000fc60008000f00 */
[----:B------:R-:W-:-:S05]  /*0250*/  IMAD.WIDE R2, R16, 0x4, R2 ;  /* 0x0000000410027825 */ /* 0x000fca00078e0202 */
[----:B------:R-:W2:Y:S04]  /*0260*/  LDG.E R21, desc[UR6][R2.64+-0x10] ;  /* 0xfffff00602157981 */ /* 0x000ea8000c1e1900 */
[----:B------:R-:W3:Y:S04]  /*0270*/  LDG.E R23, desc[UR6][R2.64+-0xc] ;  /* 0xfffff40602177981 */ /* 0x000ee8000c1e1900 */
[----:B------:R-:W4:Y:S01]  /*0280*/  LDG.E R28, desc[UR6][R2.64+-0x8] ;  /* 0xfffff806021c7981 */ /* 0x000f22000c1e1900 */
[----:B0-----:R-:W-:-:S05]  /*0290*/  IMAD.WIDE R12, R22, 0x4, R12 ;  /* 0x00000004160c7825 */ /* 0x001fca00078e020c */
[----:B------:R0:W2:Y:S01]  /*02a0*/  LDG.E R24, desc[UR6][R12.64] ;  /* 0x000000060c187981 */ /* 0x0000a2000c1e1900 */
[----:B------:R-:W-:-:S04]  /*02b0*/  IMAD.WIDE R10, R15, 0x4, R12 ;  /* 0x000000040f0a7825 */ /* 0x000fc800078e020c */
[C---:B------:R-:W-:Y:S02]  /*02c0*/  IMAD.WIDE R4, R15.reuse, 0x4, R10 ;  /* 0x000000040f047825 */ /* 0x040fe400078e020a */
[----:B------:R-:W3:Y:S02]  /*02d0*/  LDG.E R10, desc[UR6][R10.64] ;  /* 0x000000060a0a7981 */ /* 0x000ee4000c1e1900 */
[C---:B------:R-:W-:Y:S02]  /*02e0*/  IMAD.WIDE R6, R15.reuse, 0x4, R4 ;  /* 0x000000040f067825 */ /* 0x040fe400078e0204 */
[----:B------:R1:W4:Y:S02]  /*02f0*/  LDG.E R27, desc[UR6][R4.64] ;  /* 0x00000006041b7981 */ /* 0x000324000c1e1900 */
[C---:B------:R-:W-:Y:S02]  /*0300*/  IMAD.WIDE R8, R15.reuse, 0x4, R6 ;  /* 0x000000040f087825 */ /* 0x040fe400078e0206 */
[----:B------:R-:W5:Y:S02]  /*0310*/  LDG.E R6, desc[UR6][R6.64] ;  /* 0x0000000606067981 */ /* 0x000f64000c1e1900 */
[----:B0-----:R-:W-:-:S02]  /*0320*/  IMAD.WIDE R12, R15, 0x4, R8 ;  /* 0x000000040f0c7825 */ /* 0x001fc400078e0208 */
[----:B------:R-:W5:Y:S04]  /*0330*/  LDG.E R29, desc[UR6][R8.64] ;  /* 0x00000006081d7981 */ /* 0x000f68000c1e1900 */
[----:B------:R-:W5:Y:S04]  /*0340*/  LDG.E R11, desc[UR6][R12.64] ;  /* 0x000000060c0b7981 */ /* 0x000f68000c1e1900 */
[----:B------:R-:W5:Y:S04]  /*0350*/  LDG.E R7, desc[UR6][R2.64+-0x4] ;  /* 0xfffffc0602077981 */ /* 0x000f68000c1e1900 */
[----:B------:R-:W5:Y:S04]  /*0360*/  LDG.E R8, desc[UR6][R2.64] ;  /* 0x0000000602087981 */ /* 0x000f68000c1e1900 */
[----:B------:R-:W5:Y:S01]  /*0370*/  LDG.E R9, desc[UR6][R2.64+0x8] ;  /* 0x0000080602097981 */ /* 0x000f62000c1e1900 */
[----:B--2---:R-:W-:-:S02]  /*0380*/  IMAD R21, R21, R24, R25 ;  /* 0x0000001815157224 */ /* 0x004fc400078e0219 */
[C---:B------:R-:W-:Y:S02]  /*0390*/  IMAD.WIDE R24, R15.reuse, 0x4, R12 ;  /* 0x000000040f187825 */ /* 0x040fe400078e020c */
[----:B------:R-:W2:Y:S02]  /*03a0*/  LDG.E R12, desc[UR6][R2.64+0x4] ;  /* 0x00000406020c7981 */ /* 0x000ea4000c1e1900 */
[----:B-1----:R-:W-:Y:S02]  /*03b0*/  IMAD.WIDE R4, R15, 0x4, R24 ;  /* 0x000000040f047825 */ /* 0x002fe400078e0218 */
[----:B------:R0:W2:Y:S04]  /*03c0*/  LDG.E R13, desc[UR6][R2.64+0xc] ;  /* 0x00000c06020d7981 */ /* 0x0000a8000c1e1900 */
[----:B------:R-:W2:Y:S04]  /*03d0*/  LDG.E R4, desc[UR6][R4.64] ;  /* 0x0000000604047981 */ /* 0x000ea8000c1e1900 */
[----:B------:R-:W0:Y:S01]  /*03e0*/  LDG.E R2, desc[UR6][R24.64] ;  /* 0x0000000618027981 */ /* 0x000e22000c1e1900 */
[----:B---3--:R-:W-:Y:S01]  /*03f0*/  IMAD R10, R23, R10, R21 ;  /* 0x0000000a170a7224 */ /* 0x008fe200078e0215 */
[----:B------:R-:W-:-:S03]  /*0400*/  IADD3 R20, PT, PT, R20, 0x8, RZ ;  /* 0x0000000814147810 */ /* 0x000fc60007ffe0ff */
[----:B----4-:R-:W-:Y:S01]  /*0410*/  IMAD R10, R28, R27, R10 ;  /* 0x0000001b1c0a7224 */ /* 0x010fe200078e020a */
[----:B------:R-:W-:-:S03]  /*0420*/  ISETP.NE.AND P1, PT, R20, RZ, PT ;  /* 0x000000ff1400720c */ /* 0x000fc60003f25270 */
[----:B-----5:R-:W-:-:S04]  /*0430*/  IMAD R6, R7, R6, R10 ;  /* 0x0000000607067224 */ /* 0x020fc800078e020a */
[----:B------:R-:W-:Y:S01]  /*0440*/  IMAD R6, R8, R29, R6 ;  /* 0x0000001d08067224 */ /* 0x000fe200078e0206 */
[----:B------:R-:W-:Y:S02]  /*0450*/  LEA R22, R15, R22, 0x3 ;  /* 0x000000160f167211 */ /* 0x000fe400078e18ff */
[----:B------:R-:W-:Y:S01]  /*0460*/  IADD3 R16, PT, PT, R16, 0x8, RZ ;  /* 0x0000000810107810 */ /* 0x000fe20007ffe0ff */
[----:B--2---:R-:W-:-:S04]  /*0470*/  IMAD R6, R12, R11, R6 ;  /* 0x0000000b0c067224 */ /* 0x004fc800078e0206 */
[----:B0-----:R-:W-:-:S04]  /*0480*/  IMAD R2, R9, R2, R6 ;  /* 0x0000000209027224 */ /* 0x001fc800078e0206 */
[----:B------:R-:W-:Y:S01]  /*0490*/  IMAD R25, R13, R4, R2 ;  /* 0x000000040d197224 */ /* 0x000fe200078e0202 */
[----:B------:R-:W-:Y:S06]  /*04a0*/  @P1 BRA `(.L_x_2) ;  /* 0xfffffffc005c1947 */ /* 0x000fec000383ffff */
.L_x_1:
[----:B------:R-:W-:Y:S05]  /*04b0*/  @!P0 BRA `(.L_x_0) ;  /* 0x0000000000d48947 */ /* 0x000fea0003800000 */
[----:B------:R-:W-:Y:S02]  /*04c0*/  ISETP.GE.U32.AND P0, PT, R26, 0x4, PT ;  /* 0x000000041a00780c */ /* 0x000fe40003f06070 */
[----:B------:R-:W-:-:S04]  /*04d0*/  LOP3.LUT R13, R17, 0x3, RZ, 0xc0, !PT ;  /* 0x00000003110d7812 */ /* 0x000fc800078ec0ff */
[----:B------:R-:W-:-:S07]  /*04e0*/  ISETP.NE.AND P1, PT, R13, RZ, PT ;  /* 0x000000ff0d00720c */ /* 0x000fce0003f25270 */
[----:B------:R-:W-:Y:S06]  /*04f0*/  @!P0 BRA `(.L_x_3) ;  /* 0x0000000000588947 */ /* 0x000fec0003800000 */
[----:B------:R-:W0:Y:S01]  /*0500*/  LDC.64 R8, c[0x0][0x388] ;  /* 0x0000e200ff087b82 */ /* 0x000e220000000a00 */
[----:B------:R-:W-:Y:S01]  /*0510*/  IMAD R7, R19, R15, R0 ;  /* 0x0000000f13077224 */ /* 0x000fe200078e0200 */
[----:B------:R-:W-:-:S06]  /*0520*/  IADD3 R5, PT, PT, R18, R19, RZ ;  /* 0x0000001312057210 */ /* 0x000fcc0007ffe0ff */
[----:B------:R-:W1:Y:S01]  /*0530*/  LDC.64 R2, c[0x0][0x380] ;  /* 0x0000e000ff027b82 */ /* 0x000e620000000a00 */
[----:B0-----:R-:W-:-:S04]  /*0540*/  IMAD.WIDE R8, R7, 0x4, R8 ;  /* 0x0000000407087825 */ /* 0x001fc800078e0208 */
[----:B------:R-:W-:Y:S02]  /*0550*/  IMAD.WIDE R10, R15, 0x4, R8 ;  /* 0x000000040f0a7825 */ /* 0x000fe400078e0208 */
[----:B------:R-:W2:Y:S02]  /*0560*/  LDG.E R8, desc[UR6][R8.64] ;  /* 0x0000000608087981 */ /* 0x000ea4000c1e1900 */
[----:B-1----:R-:W-:-:S04]  /*0570*/  IMAD.WIDE R2, R5, 0x4, R2 ;  /* 0x0000000405027825 */ /* 0x002fc800078e0202 */
[C---:B------:R-:W-:Y:S01]  /*0580*/  IMAD.WIDE R4, R15.reuse, 0x4, R10 ;  /* 0x000000040f047825 */ /* 0x040fe200078e020a */
[----:B------:R-:W2:Y:S04]  /*0590*/  LDG.E R12, desc[UR6][R2.64] ;  /* 0x00000006020c7981 */ /* 0x000ea8000c1e1900 */
[----:B------:R-:W3:Y:S01]  /*05a0*/  LDG.E R10, desc[UR6][R10.64] ;  /* 0x000000060a0a7981 */ /* 0x000ee2000c1e1900 */
[----:B------:R-:W-:-:S03]  /*05b0*/  IMAD.WIDE R6, R15, 0x4, R4 ;  /* 0x000000040f067825 */ /* 0x000fc600078e0204 */
[----:B------:R-:W3:Y:S04]  /*05c0*/  LDG.E R21, desc[UR6][R2.64+0x4] ;  /* 0x0000040602157981 */ /* 0x000ee8000c1e1900 */
[----:B------:R-:W4:Y:S04]  /*05d0*/  LDG.E R16, desc[UR6][R4.64] ;  /* 0x0000000604107981 */ /* 0x000f28000c1e1900 */
[----:B------:R-:W4:Y:S04]  /*05e0*/  LDG.E R23, desc[UR6][R2.64+0x8] ;  /* 0x0000080602177981 */ /* 0x000f28000c1e1900 */
[----:B------:R-:W5:Y:S04]  /*05f0*/  LDG.E R27, desc[UR6][R2.64+0xc] ;  /* 0x00000c06021b7981 */ /* 0x000f68000c1e1900 */
[----:B------:R-:W5:Y:S01]  /*0600*/  LDG.E R6, desc[UR6][R6.64] ;  /* 0x0000000606067981 */ /* 0x000f62000c1e1900 */
[----:B------:R-:W-:Y:S01]  /*0610*/  IADD3 R19, PT, PT, R19, 0x4, RZ ;  /* 0x0000000413137810 */ /* 0x000fe20007ffe0ff */
[----:B--2---:R-:W-:-:S04]  /*0620*/  IMAD R12, R12, R8, R25 ;  /* 0x000000080c0c7224 */ /* 0x004fc800078e0219 */
[----:B---3--:R-:W-:-:S04]  /*0630*/  IMAD R12, R21, R10, R12 ;  /* 0x0000000a150c7224 */ /* 0x008fc800078e020c */
[----:B----4-:R-:W-:-:S04]  /*0640*/  IMAD R12, R23, R16, R12 ;  /* 0x00000010170c7224 */ /* 0x010fc800078e020c */
[----:B-----5:R-:W-:-:S07]  /*0650*/  IMAD R25, R27, R6, R12 ;  /* 0x000000061b197224 */ /* 0x020fce00078e020c */
.L_x_3:
[----:B------:R-:W-:Y:S05]  /*0660*/  @!P1 BRA `(.L_x_0) ;  /* 0x0000000000689947 */ /* 0x000fea0003800000 */
[----:B------:R-:W0:Y:S01]  /*0670*/  LDC.64 R8, c[0x0][0x388] ;  /* 0x0000e200ff087b82 */ /* 0x000e220000000a00 */
[----:B------:R-:W-:Y:S02]  /*0680*/  ISETP.NE.AND P0, PT, R13, 0x1, PT ;  /* 0x000000010d00780c */ /* 0x000fe40003f05270 */
[----:B------:R-:W-:-:S04]  /*0690*/  LOP3.LUT R17, R17, 0x1, RZ, 0xc0, !PT ;  /* 0x0000000111117812 */ /* 0x000fc800078ec0ff */
[----:B------:R-:W-:Y:S01]  /*06a0*/  ISETP.NE.U32.AND P1, PT, R17, 0x1, PT ;  /* 0x000000011100780c */ /* 0x000fe20003f25070 */
[----:B------:R-:W1:Y:S06]  /*06b0*/  LDC.64 R6, c[0x0][0x380] ;  /* 0x0000e000ff067b82 */ /* 0x000e6c0000000a00 */
[C---:B------:R-:W-:Y:S01]  /*06c0*/  @P0 IMAD R13, R19.reuse, R15, R0 ;  /* 0x0000000f130d0224 */ /* 0x040fe200078e0200 */
[----:B------:R-:W-:Y:S01]  /*06d0*/  @P0 IADD3 R11, PT, PT, R18, R19, RZ ;  /* 0x00000013120b0210 */ /* 0x000fe20007ffe0ff */
[----:B------:R-:W2:Y:S01]  /*06e0*/  LDC.64 R4, c[0x0][0x380] ;  /* 0x0000e000ff047b82 */ /* 0x000ea20000000a00 */
[----:B------:R-:W-:-:S07]  /*06f0*/  @P0 IADD3 R19, PT, PT, R19, 0x2, RZ ;  /* 0x0000000213130810 */ /* 0x000fce0007ffe0ff */
[----:B------:R-:W3:Y:S01]  /*0700*/  LDC.64 R2, c[0x0][0x388] ;  /* 0x0000e200ff027b82 */ /* 0x000ee20000000a00 */
[----:B0-----:R-:W-:Y:S01]  /*0710*/  @P0 IMAD.WIDE R8, R13, 0x4, R8 ;  /* 0x000000040d080825 */ /* 0x001fe200078e0208 */
[----:B------:R-:W-:-:S03]  /*0720*/  @!P1 IADD3 R13, PT, PT, R18, R19, RZ ;  /* 0x00000013120d9210 */ /* 0x000fc60007ffe0ff */
[----:B------:R-:W-:Y:S01]  /*0730*/  @!P1 IMAD R19, R19, R15, R0 ;  /* 0x0000000f13139224 */ /* 0x000fe200078e0200 */
[----:B------:R-:W4:Y:S01]  /*0740*/  @P0 LDG.E R16, desc[UR6][R8.64] ;  /* 0x0000000608100981 */ /* 0x000f22000c1e1900 */
[----:B-1----:R-:W-:-:S04]  /*0750*/  @P0 IMAD.WIDE R6, R11, 0x4, R6 ;  /* 0x000000040b060825 */ /* 0x002fc800078e0206 */
[----:B------:R-:W-:Y:S01]  /*0760*/  @P0 IMAD.WIDE R10, R15, 0x4, R8 ;  /* 0x000000040f0a0825 */ /* 0x000fe200078e0208 */
[----:B------:R-:W4:Y:S03]  /*0770*/  @P0 LDG.E R12, desc[UR6][R6.64] ;  /* 0x00000006060c0981 */ /* 0x000f26000c1e1900 */
[----:B--2---:R-:W-:Y:S01]  /*0780*/  @!P1 IMAD.WIDE R4, R13, 0x4, R4 ;  /* 0x000000040d049825 */ /* 0x004fe200078e0204 */
[----:B------:R-:W2:Y:S04]  /*0790*/  @P0 LDG.E R17, desc[UR6][R6.64+0x4] ;  /* 0x0000040606110981 */ /* 0x000ea8000c1e1900 */
[----:B------:R-:W2:Y:S01]  /*07a0*/  @P0 LDG.E R10, desc[UR6][R10.64] ;  /* 0x000000060a0a0981 */ /* 0x000ea2000c1e1900 */
[----:B---3--:R-:W-:-:S03]  /*07b0*/  @!P1 IMAD.WIDE R2, R19, 0x4, R2 ;  /* 0x0000000413029825 */ /* 0x008fc600078e0202 */
[----:B------:R-:W3:Y:S04]  /*07c0*/  @!P1 LDG.E R4, desc[UR6][R4.64] ;  /* 0x0000000604049981 */ /* 0x000ee8000c1e1900 */
[----:B------:R-:W3:Y:S01]  /*07d0*/  @!P1 LDG.E R2, desc[UR6][R2.64] ;  /* 0x0000000602029981 */ /* 0x000ee2000c1e1900 */
[----:B----4-:R-:W-:-:S04]  /*07e0*/  @P0 IMAD R12, R12, R16, R25 ;  /* 0x000000100c0c0224 */ /* 0x010fc800078e0219 */
[----:B--2---:R-:W-:-:S04]  /*07f0*/  @P0 IMAD R25, R17, R10, R12 ;  /* 0x0000000a11190224 */ /* 0x004fc800078e020c */
[----:B---3--:R-:W-:-:S07]  /*0800*/  @!P1 IMAD R25, R4, R2, R25 ;  /* 0x0000000204199224 */ /* 0x008fce00078e0219 */
.L_x_0:
[----:B------:R-:W0:Y:S01]  /*0810*/  LDC.64 R2, c[0x0][0x390] ;  /* 0x0000e400ff027b82 */ /* 0x000e220000000a00 */
[----:B------:R-:W-:-:S04]  /*0820*/  IMAD R15, R14, R15, R0 ;  /* 0x0000000f0e0f7224 */ /* 0x000fc800078e0200 */
[----:B0-----:R-:W-:-:S05]  /*0830*/  IMAD.WIDE R2, R15, 0x4, R2 ;  /* 0x000000040f027825 */ /* 0x001fca00078e0202 */
[----:B------:R-:W-:Y:S01]  /*0840*/  STG.E desc[UR6][R2.64], R25 ;  /* 0x0000001902007986 */ /* 0x000fe2000c101906 */
[----:B------:R-:W-:Y:S05]  /*0850*/  EXIT ;  /* 0x000000000000794d */ /* 0x000fea0003800000 */
.L_x_4:
[----:B------:R-:W-:-:S00]  /*0860*/  BRA `(.L_x_4) ;  /* 0xfffffffc00fc7947 */ /* 0x000fc0000383ffff */
[----:B------:R-:W-:-:S00]  /*0870*/  NOP ;  /* 0x0000000000007918 */ /* 0x000fc00000000000 */
        /* <DEDUP_REMOVED lines=8> */
.L_x_5:


//--------------------- .nv.shared.reserved.0     --------------------------
	.section	.nv.shared.reserved.0,"aw",@nobits
	.weak		__nv_reservedSMEM_offset_0_alias
	.size		__nv_reservedSMEM_offset_0_alias, 0, 64
	.other		__nv_reservedSMEM_offset_0_alias,@"STO_CUDA_RESERVED_SHARED STV_DEFAULT"
__nv_reservedSMEM_offset_0_alias:
	.zero		0
	.zero		64


//--------------------- .nv.constant0._Z11Matrix_MultPiS_S_iii --------------------------
	.section	.nv.constant0._Z11Matrix_MultPiS_S_iii,"a",@progbits
	.sectionflags	@""
	.align	4
.nv.constant0._Z11Matrix_MultPiS_S_iii:
	.zero		932


//--------------------- SYMBOLS --------------------------

	.type		.nv.reservedSmem.offset0,@object
	.size		.nv.reservedSmem.offset0,0x4
